//
// Generated by NVIDIA NVVM Compiler
//
// Compiler Build ID: CL-36424714
// Cuda compilation tools, release 13.0, V13.0.88
// Based on NVVM 20.0.0
//

.version 9.0
.target sm_100
.address_size 64

	// .globl	_Z14mat_add_kernelPKfS0_Pfi

.visible .entry _Z14mat_add_kernelPKfS0_Pfi(
	.param .u64 .ptr .align 1 _Z14mat_add_kernelPKfS0_Pfi_param_0,
	.param .u64 .ptr .align 1 _Z14mat_add_kernelPKfS0_Pfi_param_1,
	.param .u64 .ptr .align 1 _Z14mat_add_kernelPKfS0_Pfi_param_2,
	.param .u32 _Z14mat_add_kernelPKfS0_Pfi_param_3
)
{
	.reg .pred 	%p<2>;
	.reg .b32 	%r<6>;
	.reg .b32 	%f<4>;
	.reg .b64 	%rd<11>;

	ld.param.u64 	%rd1, [_Z14mat_add_kernelPKfS0_Pfi_param_0];
	ld.param.u64 	%rd2, [_Z14mat_add_kernelPKfS0_Pfi_param_1];
	ld.param.u64 	%rd3, [_Z14mat_add_kernelPKfS0_Pfi_param_2];
	ld.param.u32 	%r2, [_Z14mat_add_kernelPKfS0_Pfi_param_3];
	mov.u32 	%r3, %ctaid.x;
	mov.u32 	%r4, %ntid.x;
	mov.u32 	%r5, %tid.x;
	mad.lo.s32 	%r1, %r3, %r4, %r5;
	setp.ge.s32 	%p1, %r1, %r2;
	@%p1 bra 	$L__BB0_2;
	cvta.to.global.u64 	%rd4, %rd1;
	cvta.to.global.u64 	%rd5, %rd2;
	cvta.to.global.u64 	%rd6, %rd3;
	mul.wide.s32 	%rd7, %r1, 4;
	add.s64 	%rd8, %rd4, %rd7;
	ld.global.f32 	%f1, [%rd8];
	add.s64 	%rd9, %rd5, %rd7;
	ld.global.f32 	%f2, [%rd9];
	add.f32 	%f3, %f1, %f2;
	add.s64 	%rd10, %rd6, %rd7;
	st.global.f32 	[%rd10], %f3;
$L__BB0_2:
	ret;

}


// ===== COMPILED SASS (sm_100) =====

	.target	sm_100

	.elftype	@"ET_EXEC"


//--------------------- .note.nv.tkinfo           --------------------------
	.section	.note.nv.tkinfo,"",@"SHT_NOTE"
	.sectionflags	@"SHF_NOTE_NV_TKINFO"
	.tkinfo
        /*0018*/ 	.word	0x00000002
        /*0030*/ 	.string	""
        /*0030*/ 	.string	"ptxas"
        /*0030*/ 	.string	"Cuda compilation tools, release 13.0, V13.0.88"
        /*0030*/ 	.string	"Build cuda_13.0.r13.0/compiler.36424714_0"
        /*0030*/ 	.string	"-arch sm_100 -m 64 "



//--------------------- .note.nv.cuinfo           --------------------------
	.section	.note.nv.cuinfo,"",@"SHT_NOTE"
	.sectionflags	@"SHF_NOTE_NV_CUINFO"
        /*0018*/ 	.short	0x0002
        /*001a*/ 	.short	0x0064
        /*001c*/ 	.short	0x0082
	.zero		2


//--------------------- .nv.info                  --------------------------
	.section	.nv.info,"",@"SHT_CUDA_INFO"
	.align	4


	//----- nvinfo : EIATTR_REGCOUNT
	.align		4
        /*0000*/ 	.byte	0x04, 0x2f
        /*0002*/ 	.short	(.L_1 - .L_0)
	.align		4
.L_0:
        /*0004*/ 	.word	index@(_Z14mat_add_kernelPKfS0_Pfi)
        /*0008*/ 	.word	0x0000000c


	//----- nvinfo : EIATTR_FRAME_SIZE
	.align		4
.L_1:
        /*000c*/ 	.byte	0x04, 0x11
        /*000e*/ 	.short	(.L_3 - .L_2)
	.align		4
.L_2:
        /*0010*/ 	.word	index@(_Z14mat_add_kernelPKfS0_Pfi)
        /*0014*/ 	.word	0x00000000


	//----- nvinfo : EIATTR_MIN_STACK_SIZE
	.align		4
.L_3:
        /*0018*/ 	.byte	0x04, 0x12
        /*001a*/ 	.short	(.L_5 - .L_4)
	.align		4
.L_4:
        /*001c*/ 	.word	index@(_Z14mat_add_kernelPKfS0_Pfi)
        /*0020*/ 	.word	0x00000000
.L_5:


//--------------------- .nv.compat                --------------------------
	.section	.nv.compat,"",@"SHT_CUDA_COMPAT_INFO"
	.align	4
        /*0000*/ 	.byte	0x02, 0x09, 0x00, 0x00, 0x02, 0x02, 0x01, 0x00, 0x02, 0x05, 0x05, 0x00, 0x03, 0x07, 0x01, 0x01
        /*0010*/ 	.byte	0x02, 0x03, 0x00, 0x00, 0x02, 0x06, 0x01, 0x00, 0x04, 0x0b, 0x08, 0x00, 0x09, 0x00, 0x00, 0x00
        /*0020*/ 	.byte	0x00, 0x00, 0x00, 0x00


//--------------------- .nv.info._Z14mat_add_kernelPKfS0_Pfi --------------------------
	.section	.nv.info._Z14mat_add_kernelPKfS0_Pfi,"",@"SHT_CUDA_INFO"
	.sectionflags	@""
	.align	4


	//----- nvinfo : EIATTR_CUDA_API_VERSION
	.align		4
        /*0000*/ 	.byte	0x04, 0x37
        /*0002*/ 	.short	(.L_7 - .L_6)
.L_6:
        /*0004*/ 	.word	0x00000082


	//----- nvinfo : EIATTR_KPARAM_INFO
	.align		4
.L_7:
        /*0008*/ 	.byte	0x04, 0x17
        /*000a*/ 	.short	(.L_9 - .L_8)
.L_8:
        /*000c*/ 	.word	0x00000000
        /*0010*/ 	.short	0x0003
        /*0012*/ 	.short	0x0018
        /*0014*/ 	.byte	0x00, 0xf0, 0x11, 0x00


	//----- nvinfo : EIATTR_KPARAM_INFO
	.align		4
.L_9:
        /*0018*/ 	.byte	0x04, 0x17
        /*001a*/ 	.short	(.L_11 - .L_10)
.L_10:
        /*001c*/ 	.word	0x00000000
        /*0020*/ 	.short	0x0002
        /*0022*/ 	.short	0x0010
        /*0024*/ 	.byte	0x00, 0xf5, 0x21, 0x00


	//----- nvinfo : EIATTR_KPARAM_INFO
	.align		4
.L_11:
        /*0028*/ 	.byte	0x04, 0x17
        /*002a*/ 	.short	(.L_13 - .L_12)
.L_12:
        /*002c*/ 	.word	0x00000000
        /*0030*/ 	.short	0x0001
        /*0032*/ 	.short	0x0008
        /*0034*/ 	.byte	0x00, 0xf5, 0x21, 0x00


	//----- nvinfo : EIATTR_KPARAM_INFO
	.align		4
.L_13:
        /*0038*/ 	.byte	0x04, 0x17
        /*003a*/ 	.short	(.L_15 - .L_14)
.L_14:
        /*003c*/ 	.word	0x00000000
        /*0040*/ 	.short	0x0000
        /*0042*/ 	.short	0x0000
        /*0044*/ 	.byte	0x00, 0xf5, 0x21, 0x00


	//----- nvinfo : EIATTR_SPARSE_MMA_MASK
	.align		4
.L_15:
        /*0048*/ 	.byte	0x03, 0x50
        /*004a*/ 	.short	0x0000


	//----- nvinfo : EIATTR_MAXREG_COUNT
	.align		4
        /*004c*/ 	.byte	0x03, 0x1b
        /*004e*/ 	.short	0x00ff


	//----- nvinfo : EIATTR_MERCURY_ISA_VERSION
	.align		4
        /*0050*/ 	.byte	0x03, 0x5f
        /*0052*/ 	.short	0x0101


	//----- nvinfo : EIATTR_VRC_CTA_INIT_COUNT
	.align		4
        /*0054*/ 	.byte	0x02, 0x4a
	.zero		1
	.zero		1


	//----- nvinfo : EIATTR_EXIT_INSTR_OFFSETS
	.align		4
        /*0058*/ 	.byte	0x04, 0x1c
        /*005a*/ 	.short	(.L_17 - .L_16)


	//   ....[0]....
.L_16:
        /*005c*/ 	.word	0x00000070


	//   ....[1]....
        /*0060*/ 	.word	0x00000130


	//----- nvinfo : EIATTR_CBANK_PARAM_SIZE
	.align		4
.L_17:
        /*0064*/ 	.byte	0x03, 0x19
        /*0066*/ 	.short	0x001c


	//----- nvinfo : EIATTR_PARAM_CBANK
	.align		4
        /*0068*/ 	.byte	0x04, 0x0a
        /*006a*/ 	.short	(.L_19 - .L_18)
	.align		4
.L_18:
        /*006c*/ 	.word	index@(.nv.constant0._Z14mat_add_kernelPKfS0_Pfi)
        /*0070*/ 	.short	0x0380
        /*0072*/ 	.short	0x001c


	//----- nvinfo : EIATTR_SW_WAR
	.align		4
.L_19:
        /*0074*/ 	.byte	0x04, 0x36
        /*0076*/ 	.short	(.L_21 - .L_20)
.L_20:
        /*0078*/ 	.word	0x00000008
.L_21:


//--------------------- .nv.callgraph             --------------------------
	.section	.nv.callgraph,"",@"SHT_CUDA_CALLGRAPH"
	.align	4
	.sectionentsize	8
	.align		4
        /*0000*/ 	.word	0x00000000
	.align		4
        /*0004*/ 	.word	0xffffffff
	.align		4
        /*0008*/ 	.word	0x00000000
	.align		4
        /*000c*/ 	.word	0xfffffffe
	.align		4
        /*0010*/ 	.word	0x00000000
	.align		4
        /*0014*/ 	.word	0xfffffffd
	.align		4
        /*0018*/ 	.word	0x00000000
	.align		4
        /*001c*/ 	.word	0xfffffffc


//--------------------- .text._Z14mat_add_kernelPKfS0_Pfi --------------------------
	.section	.text._Z14mat_add_kernelPKfS0_Pfi,"ax",@progbits
	.align	128
        .global         _Z14mat_add_kernelPKfS0_Pfi
        .type           _Z14mat_add_kernelPKfS0_Pfi,@function
        .size           _Z14mat_add_kernelPKfS0_Pfi,(.L_x_1 - _Z14mat_add_kernelPKfS0_Pfi)
        .other          _Z14mat_add_kernelPKfS0_Pfi,@"STO_CUDA_ENTRY STV_DEFAULT"
_Z14mat_add_kernelPKfS0_Pfi:
.text._Z14mat_add_kernelPKfS0_Pfi:
[----:B------:R-:W-:Y:S01]  /*0000*/  LDC R1, c[0x0][0x37c] ;  /* 0x0000df00ff017b82 */ /* 0x000fe20000000800 */
[----:B------:R-:W0:Y:S07]  /*0010*/  S2R R0, SR_TID.X ;  /* 0x0000000000007919 */ /* 0x000e2e0000002100 */
[----:B------:R-:W0:Y:S01]  /*0020*/  S2UR UR4, SR_CTAID.X ;  /* 0x00000000000479c3 */ /* 0x000e220000002500 */
[----:B------:R-:W1:Y:S07]  /*0030*/  LDCU UR5, c[0x0][0x398] ;  /* 0x00007300ff0577ac */ /* 0x000e6e0008000800 */
[----:B------:R-:W0:Y:S02]  /*0040*/  LDC R9, c[0x0][0x360] ;  /* 0x0000d800ff097b82 */ /* 0x000e240000000800 */
[----:B0-----:R-:W-:-:S05]  /*0050*/  IMAD R9, R9, UR4, R0 ;  /* 0x0000000409097c24 */ /* 0x001fca000f8e0200 */
[----:B-1----:R-:W-:-:S13]  /*0060*/  ISETP.GE.AND P0, PT, R9, UR5, PT ;  /* 0x0000000509007c0c */ /* 0x002fda000bf06270 */
[----:B------:R-:W-:Y:S05]  /*0070*/  @P0 EXIT ;  /* 0x000000000000094d */ /* 0x000fea0003800000 */
[----:B------:R-:W0:Y:S01]  /*0080*/  LDC.64 R2, c[0x0][0x380] ;  /* 0x0000e000ff027b82 */ /* 0x000e220000000a00 */
[----:B------:R-:W1:Y:S07]  /*0090*/  LDCU.64 UR4, c[0x0][0x358] ;  /* 0x00006b00ff0477ac */ /* 0x000e6e0008000a00 */
[----:B------:R-:W2:Y:S08]  /*00a0*/  LDC.64 R4, c[0x0][0x388] ;  /* 0x0000e200ff047b82 */ /* 0x000eb00000000a00 */
[----:B------:R-:W3:Y:S01]  /*00b0*/  LDC.64 R6, c[0x0][0x390] ;  /* 0x0000e400ff067b82 */ /* 0x000ee20000000a00 */
[----:B0-----:R-:W-:-:S06]  /*00c0*/  IMAD.WIDE R2, R9, 0x4, R2 ;  /* 0x0000000409027825 */ /* 0x001fcc00078e0202 */
[----:B-1----:R-:W4:Y:S01]  /*00d0*/  LDG.E R2, desc[UR4][R2.64] ;  /* 0x0000000402027981 */ /* 0x002f22000c1e1900 */
[----:B--2---:R-:W-:-:S06]  /*00e0*/  IMAD.WIDE R4, R9, 0x4, R4 ;  /* 0x0000000409047825 */ /* 0x004fcc00078e0204 */
[----:B------:R-:W4:Y:S01]  /*00f0*/  LDG.E R5, desc[UR4][R4.64] ;  /* 0x0000000404057981 */ /* 0x000f22000c1e1900 */
[----:B---3--:R-:W-:-:S04]  /*0100*/  IMAD.WIDE R6, R9, 0x4, R6 ;  /* 0x0000000409067825 */ /* 0x008fc800078e0206 */
[----:B----4-:R-:W-:-:S05]  /*0110*/  FADD R9, R2, R5 ;  /* 0x0000000502097221 */ /* 0x010fca0000000000 */
[----:B------:R-:W-:Y:S01]  /*0120*/  STG.E desc[UR4][R6.64], R9 ;  /* 0x0000000906007986 */ /* 0x000fe2000c101904 */
[----:B------:R-:W-:Y:S05]  /*0130*/  EXIT ;  /* 0x000000000000794d */ /* 0x000fea0003800000 */
.L_x_0:
[----:B------:R-:W-:-:S00]  /*0140*/  BRA `(.L_x_0) ;  /* 0xfffffffc00fc7947 */ /* 0x000fc0000383ffff */
[----:B------:R-:W-:-:S00]  /*0150*/  NOP ;  /* 0x0000000000007918 */ /* 0x000fc00000000000 */
        /* <DEDUP_REMOVED lines=10> */
.L_x_1:


//--------------------- .nv.shared.reserved.0     --------------------------
	.section	.nv.shared.reserved.0,"aw",@nobits
	.weak		__nv_reservedSMEM_offset_0_alias
	.size		__nv_reservedSMEM_offset_0_alias, 0, 64
	.other		__nv_reservedSMEM_offset_0_alias,@"STO_CUDA_RESERVED_SHARED STV_DEFAULT"
__nv_reservedSMEM_offset_0_alias:
	.zero		0
	.zero		64


//--------------------- .nv.constant0._Z14mat_add_kernelPKfS0_Pfi --------------------------
	.section	.nv.constant0._Z14mat_add_kernelPKfS0_Pfi,"a",@progbits
	.sectionflags	@""
	.align	4
.nv.constant0._Z14mat_add_kernelPKfS0_Pfi:
	.zero		924


//--------------------- SYMBOLS --------------------------

	.type		.nv.reservedSmem.offset0,@object
	.size		.nv.reservedSmem.offset0,0x4
